//
// Generated by NVIDIA NVVM Compiler
//
// Compiler Build ID: CL-36424714
// Cuda compilation tools, release 13.0, V13.0.88
// Based on NVVM 20.0.0
//

.version 9.0
.target sm_100
.address_size 64

	// .globl	histogram

.visible .entry histogram(
	.param .u64 .ptr .align 1 histogram_param_0,
	.param .u64 .ptr .align 1 histogram_param_1,
	.param .u32 histogram_param_2,
	.param .u32 histogram_param_3
)
{
	.reg .pred 	%p<2>;
	.reg .b32 	%r<14>;
	.reg .b64 	%rd<9>;

	ld.param.u64 	%rd1, [histogram_param_0];
	ld.param.u64 	%rd2, [histogram_param_1];
	ld.param.u32 	%r3, [histogram_param_2];
	ld.param.u32 	%r2, [histogram_param_3];
	mov.u32 	%r4, %ctaid.x;
	mov.u32 	%r5, %ntid.x;
	mov.u32 	%r6, %tid.x;
	mad.lo.s32 	%r1, %r4, %r5, %r6;
	setp.ge.s32 	%p1, %r1, %r3;
	@%p1 bra 	$L__BB0_2;
	cvta.to.global.u64 	%rd3, %rd1;
	cvta.to.global.u64 	%rd4, %rd2;
	cvt.s64.s32 	%rd5, %r1;
	add.s64 	%rd6, %rd3, %rd5;
	ld.global.u8 	%r7, [%rd6];
	mul.lo.s32 	%r8, %r2, %r7;
	shr.s32 	%r9, %r8, 31;
	shr.u32 	%r10, %r9, 24;
	add.s32 	%r11, %r8, %r10;
	shr.s32 	%r12, %r11, 8;
	mul.wide.s32 	%rd7, %r12, 4;
	add.s64 	%rd8, %rd4, %rd7;
	atom.global.add.u32 	%r13, [%rd8], 1;
$L__BB0_2:
	ret;

}


// ===== COMPILED SASS (sm_100) =====

	.target	sm_100

	.elftype	@"ET_EXEC"


//--------------------- .note.nv.tkinfo           --------------------------
	.section	.note.nv.tkinfo,"",@"SHT_NOTE"
	.sectionflags	@"SHF_NOTE_NV_TKINFO"
	.tkinfo
        /*0018*/ 	.word	0x00000002
        /*0030*/ 	.string	""
        /*0030*/ 	.string	"ptxas"
        /*0030*/ 	.string	"Cuda compilation tools, release 13.0, V13.0.88"
        /*0030*/ 	.string	"Build cuda_13.0.r13.0/compiler.36424714_0"
        /*0030*/ 	.string	"-arch sm_100 -m 64 "



//--------------------- .note.nv.cuinfo           --------------------------
	.section	.note.nv.cuinfo,"",@"SHT_NOTE"
	.sectionflags	@"SHF_NOTE_NV_CUINFO"
        /*0018*/ 	.short	0x0002
        /*001a*/ 	.short	0x0064
        /*001c*/ 	.short	0x0082
	.zero		2


//--------------------- .nv.info                  --------------------------
	.section	.nv.info,"",@"SHT_CUDA_INFO"
	.align	4


	//----- nvinfo : EIATTR_REGCOUNT
	.align		4
        /*0000*/ 	.byte	0x04, 0x2f
        /*0002*/ 	.short	(.L_1 - .L_0)
	.align		4
.L_0:
        /*0004*/ 	.word	index@(histogram)
        /*0008*/ 	.word	0x0000000c


	//----- nvinfo : EIATTR_FRAME_SIZE
	.align		4
.L_1:
        /*000c*/ 	.byte	0x04, 0x11
        /*000e*/ 	.short	(.L_3 - .L_2)
	.align		4
.L_2:
        /*0010*/ 	.word	index@(histogram)
        /*0014*/ 	.word	0x00000000


	//----- nvinfo : EIATTR_MIN_STACK_SIZE
	.align		4
.L_3:
        /*0018*/ 	.byte	0x04, 0x12
        /*001a*/ 	.short	(.L_5 - .L_4)
	.align		4
.L_4:
        /*001c*/ 	.word	index@(histogram)
        /*0020*/ 	.word	0x00000000
.L_5:


//--------------------- .nv.compat                --------------------------
	.section	.nv.compat,"",@"SHT_CUDA_COMPAT_INFO"
	.align	4
        /*0000*/ 	.byte	0x02, 0x09, 0x00, 0x00, 0x02, 0x02, 0x01, 0x00, 0x02, 0x05, 0x05, 0x00, 0x03, 0x07, 0x01, 0x01
        /*0010*/ 	.byte	0x02, 0x03, 0x00, 0x00, 0x02, 0x06, 0x01, 0x00, 0x04, 0x0b, 0x08, 0x00, 0x09, 0x00, 0x00, 0x00
        /*0020*/ 	.byte	0x00, 0x00, 0x00, 0x00


//--------------------- .nv.info.histogram        --------------------------
	.section	.nv.info.histogram,"",@"SHT_CUDA_INFO"
	.sectionflags	@""
	.align	4


	//----- nvinfo : EIATTR_CUDA_API_VERSION
	.align		4
        /*0000*/ 	.byte	0x04, 0x37
        /*0002*/ 	.short	(.L_7 - .L_6)
.L_6:
        /*0004*/ 	.word	0x00000082


	//----- nvinfo : EIATTR_KPARAM_INFO
	.align		4
.L_7:
        /*0008*/ 	.byte	0x04, 0x17
        /*000a*/ 	.short	(.L_9 - .L_8)
.L_8:
        /*000c*/ 	.word	0x00000000
        /*0010*/ 	.short	0x0003
        /*0012*/ 	.short	0x0014
        /*0014*/ 	.byte	0x00, 0xf0, 0x11, 0x00


	//----- nvinfo : EIATTR_KPARAM_INFO
	.align		4
.L_9:
        /*0018*/ 	.byte	0x04, 0x17
        /*001a*/ 	.short	(.L_11 - .L_10)
.L_10:
        /*001c*/ 	.word	0x00000000
        /*0020*/ 	.short	0x0002
        /*0022*/ 	.short	0x0010
        /*0024*/ 	.byte	0x00, 0xf0, 0x11, 0x00


	//----- nvinfo : EIATTR_KPARAM_INFO
	.align		4
.L_11:
        /*0028*/ 	.byte	0x04, 0x17
        /*002a*/ 	.short	(.L_13 - .L_12)
.L_12:
        /*002c*/ 	.word	0x00000000
        /*0030*/ 	.short	0x0001
        /*0032*/ 	.short	0x0008
        /*0034*/ 	.byte	0x00, 0xf5, 0x21, 0x00


	//----- nvinfo : EIATTR_KPARAM_INFO
	.align		4
.L_13:
        /*0038*/ 	.byte	0x04, 0x17
        /*003a*/ 	.short	(.L_15 - .L_14)
.L_14:
        /*003c*/ 	.word	0x00000000
        /*0040*/ 	.short	0x0000
        /*0042*/ 	.short	0x0000
        /*0044*/ 	.byte	0x00, 0xf5, 0x21, 0x00


	//----- nvinfo : EIATTR_SPARSE_MMA_MASK
	.align		4
.L_15:
        /*0048*/ 	.byte	0x03, 0x50
        /*004a*/ 	.short	0x0000


	//----- nvinfo : EIATTR_MAXREG_COUNT
	.align		4
        /*004c*/ 	.byte	0x03, 0x1b
        /*004e*/ 	.short	0x00ff


	//----- nvinfo : EIATTR_MERCURY_ISA_VERSION
	.align		4
        /*0050*/ 	.byte	0x03, 0x5f
        /*0052*/ 	.short	0x0101


	//----- nvinfo : EIATTR_VRC_CTA_INIT_COUNT
	.align		4
        /*0054*/ 	.byte	0x02, 0x4a
	.zero		1
	.zero		1


	//----- nvinfo : EIATTR_EXIT_INSTR_OFFSETS
	.align		4
        /*0058*/ 	.byte	0x04, 0x1c
        /*005a*/ 	.short	(.L_17 - .L_16)


	//   ....[0]....
.L_16:
        /*005c*/ 	.word	0x00000070


	//   ....[1]....
        /*0060*/ 	.word	0x00000160


	//----- nvinfo : EIATTR_CBANK_PARAM_SIZE
	.align		4
.L_17:
        /*0064*/ 	.byte	0x03, 0x19
        /*0066*/ 	.short	0x0018


	//----- nvinfo : EIATTR_PARAM_CBANK
	.align		4
        /*0068*/ 	.byte	0x04, 0x0a
        /*006a*/ 	.short	(.L_19 - .L_18)
	.align		4
.L_18:
        /*006c*/ 	.word	index@(.nv.constant0.histogram)
        /*0070*/ 	.short	0x0380
        /*0072*/ 	.short	0x0018


	//----- nvinfo : EIATTR_SW_WAR
	.align		4
.L_19:
        /*0074*/ 	.byte	0x04, 0x36
        /*0076*/ 	.short	(.L_21 - .L_20)
.L_20:
        /*0078*/ 	.word	0x00000008
.L_21:


//--------------------- .nv.callgraph             --------------------------
	.section	.nv.callgraph,"",@"SHT_CUDA_CALLGRAPH"
	.align	4
	.sectionentsize	8
	.align		4
        /*0000*/ 	.word	0x00000000
	.align		4
        /*0004*/ 	.word	0xffffffff
	.align		4
        /*0008*/ 	.word	0x00000000
	.align		4
        /*000c*/ 	.word	0xfffffffe
	.align		4
        /*0010*/ 	.word	0x00000000
	.align		4
        /*0014*/ 	.word	0xfffffffd
	.align		4
        /*0018*/ 	.word	0x00000000
	.align		4
        /*001c*/ 	.word	0xfffffffc


//--------------------- .text.histogram           --------------------------
	.section	.text.histogram,"ax",@progbits
	.align	128
        .global         histogram
        .type           histogram,@function
        .size           histogram,(.L_x_1 - histogram)
        .other          histogram,@"STO_CUDA_ENTRY STV_DEFAULT"
histogram:
.text.histogram:
[----:B------:R-:W-:Y:S01]  /*0000*/  LDC R1, c[0x0][0x37c] ;  /* 0x0000df00ff017b82 */ /* 0x000fe20000000800 */
[----:B------:R-:W0:Y:S07]  /*0010*/  S2R R3, SR_TID.X ;  /* 0x0000000000037919 */ /* 0x000e2e0000002100 */
[----:B------:R-:W0:Y:S01]  /*0020*/  S2UR UR4, SR_CTAID.X ;  /* 0x00000000000479c3 */ /* 0x000e220000002500 */
[----:B------:R-:W1:Y:S07]  /*0030*/  LDCU UR5, c[0x0][0x390] ;  /* 0x00007200ff0577ac */ /* 0x000e6e0008000800 */
[----:B------:R-:W0:Y:S02]  /*0040*/  LDC R0, c[0x0][0x360] ;  /* 0x0000d800ff007b82 */ /* 0x000e240000000800 */
[----:B0-----:R-:W-:-:S05]  /*0050*/  IMAD R0, R0, UR4, R3 ;  /* 0x0000000400007c24 */ /* 0x001fca000f8e0203 */
[----:B-1----:R-:W-:-:S13]  /*0060*/  ISETP.GE.AND P0, PT, R0, UR5, PT ;  /* 0x0000000500007c0c */ /* 0x002fda000bf06270 */
[----:B------:R-:W-:Y:S05]  /*0070*/  @P0 EXIT ;  /* 0x000000000000094d */ /* 0x000fea0003800000 */
[----:B------:R-:W0:Y:S01]  /*0080*/  LDCU.64 UR6, c[0x0][0x380] ;  /* 0x00007000ff0677ac */ /* 0x000e220008000a00 */
[----:B------:R-:W1:Y:S01]  /*0090*/  LDC.64 R2, c[0x0][0x388] ;  /* 0x0000e200ff027b82 */ /* 0x000e620000000a00 */
[----:B------:R-:W2:Y:S01]  /*00a0*/  LDCU.64 UR4, c[0x0][0x358] ;  /* 0x00006b00ff0477ac */ /* 0x000ea20008000a00 */
[C---:B0-----:R-:W-:Y:S01]  /*00b0*/  IADD3 R4, P0, PT, R0.reuse, UR6, RZ ;  /* 0x0000000600047c10 */ /* 0x041fe2000ff1e0ff */
[----:B------:R-:W0:Y:S03]  /*00c0*/  LDCU UR6, c[0x0][0x394] ;  /* 0x00007280ff0677ac */ /* 0x000e260008000800 */
[----:B------:R-:W-:-:S05]  /*00d0*/  LEA.HI.X.SX32 R5, R0, UR7, 0x1, P0 ;  /* 0x0000000700057c11 */ /* 0x000fca00080f0eff */
[----:B--2---:R-:W0:Y:S01]  /*00e0*/  LDG.E.U8 R4, desc[UR4][R4.64] ;  /* 0x0000000404047981 */ /* 0x004e22000c1e1100 */
[----:B------:R-:W-:Y:S02]  /*00f0*/  IMAD.MOV.U32 R9, RZ, RZ, 0x1 ;  /* 0x00000001ff097424 */ /* 0x000fe400078e00ff */
[----:B0-----:R-:W-:-:S05]  /*0100*/  IMAD R0, R4, UR6, RZ ;  /* 0x0000000604007c24 */ /* 0x001fca000f8e02ff */
[----:B------:R-:W-:-:S04]  /*0110*/  SHF.R.S32.HI R7, RZ, 0x1f, R0 ;  /* 0x0000001fff077819 */ /* 0x000fc80000011400 */
[----:B------:R-:W-:-:S04]  /*0120*/  LEA.HI R7, R7, R0, RZ, 0x8 ;  /* 0x0000000007077211 */ /* 0x000fc800078f40ff */
[----:B------:R-:W-:-:S05]  /*0130*/  SHF.R.S32.HI R7, RZ, 0x8, R7 ;  /* 0x00000008ff077819 */ /* 0x000fca0000011407 */
[----:B-1----:R-:W-:-:S05]  /*0140*/  IMAD.WIDE R2, R7, 0x4, R2 ;  /* 0x0000000407027825 */ /* 0x002fca00078e0202 */
[----:B------:R-:W-:Y:S01]  /*0150*/  REDG.E.ADD.STRONG.GPU desc[UR4][R2.64], R9 ;  /* 0x000000090200798e */ /* 0x000fe2000c12e104 */
[----:B------:R-:W-:Y:S05]  /*0160*/  EXIT ;  /* 0x000000000000794d */ /* 0x000fea0003800000 */
.L_x_0:
[----:B------:R-:W-:-:S00]  /*0170*/  BRA `(.L_x_0) ;  /* 0xfffffffc00fc7947 */ /* 0x000fc0000383ffff */
[----:B------:R-:W-:-:S00]  /*0180*/  NOP ;  /* 0x0000000000007918 */ /* 0x000fc00000000000 */
[----:B------:R-:W-:-:S00]  /*0190*/  NOP ;  /* 0x0000000000007918 */ /* 0x000fc00000000000 */
[----:B------:R-:W-:-:S00]  /*01a0*/  NOP ;  /* 0x0000000000007918 */ /* 0x000fc00000000000 */
[----:B------:R-:W-:-:S00]  /*01b0*/  NOP ;  /* 0x0000000000007918 */ /* 0x000fc00000000000 */
[----:B------:R-:W-:-:S00]  /*01c0*/  NOP ;  /* 0x0000000000007918 */ /* 0x000fc00000000000 */
[----:B------:R-:W-:-:S00]  /*01d0*/  NOP ;  /* 0x0000000000007918 */ /* 0x000fc00000000000 */
[----:B------:R-:W-:-:S00]  /*01e0*/  NOP ;  /* 0x0000000000007918 */ /* 0x000fc00000000000 */
[----:B------:R-:W-:-:S00]  /*01f0*/  NOP ;  /* 0x0000000000007918 */ /* 0x000fc00000000000 */
.L_x_1:


//--------------------- .nv.shared.reserved.0     --------------------------
	.section	.nv.shared.reserved.0,"aw",@nobits
	.weak		__nv_reservedSMEM_offset_0_alias
	.size		__nv_reservedSMEM_offset_0_alias, 0, 64
	.other		__nv_reservedSMEM_offset_0_alias,@"STO_CUDA_RESERVED_SHARED STV_DEFAULT"
__nv_reservedSMEM_offset_0_alias:
	.zero		0
	.zero		64


//--------------------- .nv.constant0.histogram   --------------------------
	.section	.nv.constant0.histogram,"a",@progbits
	.sectionflags	@""
	.align	4
.nv.constant0.histogram:
	.zero		920


//--------------------- SYMBOLS --------------------------

	.type		.nv.reservedSmem.offset0,@object
	.size		.nv.reservedSmem.offset0,0x4
